//
// Generated by NVIDIA NVVM Compiler
//
// Compiler Build ID: CL-36424714
// Cuda compilation tools, release 13.0, V13.0.88
// Based on NVVM 20.0.0
//

.version 9.0
.target sm_100
.address_size 64

	// .globl	_Z14matrixMultiplyPiS_S_i

.visible .entry _Z14matrixMultiplyPiS_S_i(
	.param .u64 .ptr .align 1 _Z14matrixMultiplyPiS_S_i_param_0,
	.param .u64 .ptr .align 1 _Z14matrixMultiplyPiS_S_i_param_1,
	.param .u64 .ptr .align 1 _Z14matrixMultiplyPiS_S_i_param_2,
	.param .u32 _Z14matrixMultiplyPiS_S_i_param_3
)
{
	.reg .pred 	%p<10>;
	.reg .b32 	%r<105>;
	.reg .b64 	%rd<67>;

	ld.param.u64 	%rd14, [_Z14matrixMultiplyPiS_S_i_param_0];
	ld.param.u64 	%rd15, [_Z14matrixMultiplyPiS_S_i_param_1];
	ld.param.u32 	%r29, [_Z14matrixMultiplyPiS_S_i_param_3];
	cvta.to.global.u64 	%rd1, %rd15;
	cvta.to.global.u64 	%rd2, %rd14;
	mov.u32 	%r31, %ctaid.y;
	mov.u32 	%r32, %ntid.y;
	mov.u32 	%r33, %tid.y;
	mad.lo.s32 	%r1, %r31, %r32, %r33;
	mov.u32 	%r34, %ctaid.x;
	mov.u32 	%r35, %ntid.x;
	mov.u32 	%r36, %tid.x;
	mad.lo.s32 	%r2, %r34, %r35, %r36;
	setp.lt.s32 	%p1, %r29, 1;
	mov.b32 	%r104, 0;
	@%p1 bra 	$L__BB0_12;
	mul.lo.s32 	%r3, %r29, %r1;
	and.b32  	%r4, %r29, 7;
	setp.lt.u32 	%p2, %r29, 8;
	mov.b32 	%r99, 0;
	mov.u32 	%r104, %r99;
	@%p2 bra 	$L__BB0_4;
	and.b32  	%r99, %r29, 2147483640;
	neg.s32 	%r93, %r99;
	mul.wide.u32 	%rd16, %r29, 4;
	add.s64 	%rd3, %rd1, %rd16;
	mul.wide.u32 	%rd17, %r29, 8;
	add.s64 	%rd4, %rd1, %rd17;
	mul.wide.u32 	%rd18, %r29, 12;
	add.s64 	%rd5, %rd1, %rd18;
	mul.wide.u32 	%rd19, %r29, 16;
	add.s64 	%rd6, %rd1, %rd19;
	mul.wide.u32 	%rd20, %r29, 20;
	add.s64 	%rd7, %rd1, %rd20;
	mul.wide.u32 	%rd21, %r29, 24;
	add.s64 	%rd8, %rd1, %rd21;
	mul.wide.u32 	%rd22, %r29, 28;
	add.s64 	%rd9, %rd1, %rd22;
	mul.wide.u32 	%rd23, %r3, 4;
	add.s64 	%rd24, %rd23, %rd2;
	add.s64 	%rd66, %rd24, 16;
	mov.b32 	%r104, 0;
	mov.u32 	%r92, %r2;
$L__BB0_3:
	.pragma "nounroll";
	mul.wide.s32 	%rd25, %r92, 4;
	add.s64 	%rd26, %rd3, %rd25;
	add.s64 	%rd27, %rd4, %rd25;
	add.s64 	%rd28, %rd5, %rd25;
	add.s64 	%rd29, %rd6, %rd25;
	add.s64 	%rd30, %rd7, %rd25;
	add.s64 	%rd31, %rd8, %rd25;
	add.s64 	%rd32, %rd9, %rd25;
	add.s64 	%rd33, %rd1, %rd25;
	ld.global.u32 	%r40, [%rd66+-16];
	ld.global.u32 	%r41, [%rd33];
	mad.lo.s32 	%r42, %r41, %r40, %r104;
	ld.global.u32 	%r43, [%rd66+-12];
	ld.global.u32 	%r44, [%rd26];
	mad.lo.s32 	%r45, %r44, %r43, %r42;
	ld.global.u32 	%r46, [%rd66+-8];
	ld.global.u32 	%r47, [%rd27];
	mad.lo.s32 	%r48, %r47, %r46, %r45;
	ld.global.u32 	%r49, [%rd66+-4];
	ld.global.u32 	%r50, [%rd28];
	mad.lo.s32 	%r51, %r50, %r49, %r48;
	ld.global.u32 	%r52, [%rd66];
	ld.global.u32 	%r53, [%rd29];
	mad.lo.s32 	%r54, %r53, %r52, %r51;
	ld.global.u32 	%r55, [%rd66+4];
	ld.global.u32 	%r56, [%rd30];
	mad.lo.s32 	%r57, %r56, %r55, %r54;
	ld.global.u32 	%r58, [%rd66+8];
	ld.global.u32 	%r59, [%rd31];
	mad.lo.s32 	%r60, %r59, %r58, %r57;
	ld.global.u32 	%r61, [%rd66+12];
	ld.global.u32 	%r62, [%rd32];
	mad.lo.s32 	%r104, %r62, %r61, %r60;
	add.s32 	%r93, %r93, 8;
	shl.b32 	%r63, %r29, 3;
	add.s32 	%r92, %r92, %r63;
	add.s64 	%rd66, %rd66, 32;
	setp.ne.s32 	%p3, %r93, 0;
	@%p3 bra 	$L__BB0_3;
$L__BB0_4:
	setp.eq.s32 	%p4, %r4, 0;
	@%p4 bra 	$L__BB0_12;
	and.b32  	%r16, %r29, 3;
	setp.lt.u32 	%p5, %r4, 4;
	@%p5 bra 	$L__BB0_7;
	add.s32 	%r65, %r99, %r3;
	mul.wide.u32 	%rd34, %r65, 4;
	add.s64 	%rd35, %rd2, %rd34;
	ld.global.u32 	%r66, [%rd35];
	mad.lo.s32 	%r67, %r99, %r29, %r2;
	mul.wide.s32 	%rd36, %r67, 4;
	add.s64 	%rd37, %rd1, %rd36;
	ld.global.u32 	%r68, [%rd37];
	mad.lo.s32 	%r69, %r68, %r66, %r104;
	cvt.u64.u32 	%rd38, %r3;
	cvt.u64.u32 	%rd39, %r99;
	add.s64 	%rd40, %rd39, %rd38;
	shl.b64 	%rd41, %rd40, 2;
	add.s64 	%rd42, %rd2, %rd41;
	ld.global.u32 	%r70, [%rd42+4];
	mul.wide.u32 	%rd43, %r29, 4;
	add.s64 	%rd44, %rd37, %rd43;
	ld.global.u32 	%r71, [%rd44];
	mad.lo.s32 	%r72, %r71, %r70, %r69;
	ld.global.u32 	%r73, [%rd42+8];
	add.s64 	%rd45, %rd44, %rd43;
	ld.global.u32 	%r74, [%rd45];
	mad.lo.s32 	%r75, %r74, %r73, %r72;
	ld.global.u32 	%r76, [%rd42+12];
	add.s64 	%rd46, %rd45, %rd43;
	ld.global.u32 	%r77, [%rd46];
	mad.lo.s32 	%r104, %r77, %r76, %r75;
	add.s32 	%r99, %r99, 4;
$L__BB0_7:
	setp.eq.s32 	%p6, %r16, 0;
	@%p6 bra 	$L__BB0_12;
	setp.eq.s32 	%p7, %r16, 1;
	@%p7 bra 	$L__BB0_10;
	add.s32 	%r79, %r99, %r3;
	mul.wide.u32 	%rd47, %r79, 4;
	add.s64 	%rd48, %rd2, %rd47;
	ld.global.u32 	%r80, [%rd48];
	mad.lo.s32 	%r81, %r99, %r29, %r2;
	mul.wide.s32 	%rd49, %r81, 4;
	add.s64 	%rd50, %rd1, %rd49;
	ld.global.u32 	%r82, [%rd50];
	mad.lo.s32 	%r83, %r82, %r80, %r104;
	cvt.u64.u32 	%rd51, %r3;
	cvt.u64.u32 	%rd52, %r99;
	add.s64 	%rd53, %rd52, %rd51;
	shl.b64 	%rd54, %rd53, 2;
	add.s64 	%rd55, %rd2, %rd54;
	ld.global.u32 	%r84, [%rd55+4];
	mul.wide.u32 	%rd56, %r29, 4;
	add.s64 	%rd57, %rd50, %rd56;
	ld.global.u32 	%r85, [%rd57];
	mad.lo.s32 	%r104, %r85, %r84, %r83;
	add.s32 	%r99, %r99, 2;
$L__BB0_10:
	and.b32  	%r86, %r29, 1;
	setp.eq.b32 	%p8, %r86, 1;
	not.pred 	%p9, %p8;
	@%p9 bra 	$L__BB0_12;
	add.s32 	%r87, %r99, %r3;
	mul.wide.u32 	%rd58, %r87, 4;
	add.s64 	%rd59, %rd2, %rd58;
	ld.global.u32 	%r88, [%rd59];
	mad.lo.s32 	%r89, %r99, %r29, %r2;
	mul.wide.s32 	%rd60, %r89, 4;
	add.s64 	%rd61, %rd1, %rd60;
	ld.global.u32 	%r90, [%rd61];
	mad.lo.s32 	%r104, %r90, %r88, %r104;
$L__BB0_12:
	ld.param.u64 	%rd65, [_Z14matrixMultiplyPiS_S_i_param_2];
	cvta.to.global.u64 	%rd62, %rd65;
	mad.lo.s32 	%r91, %r29, %r1, %r2;
	mul.wide.s32 	%rd63, %r91, 4;
	add.s64 	%rd64, %rd62, %rd63;
	st.global.u32 	[%rd64], %r104;
	ret;

}
	// .globl	_Z14matrixAdditionPiS_S_i
.visible .entry _Z14matrixAdditionPiS_S_i(
	.param .u64 .ptr .align 1 _Z14matrixAdditionPiS_S_i_param_0,
	.param .u64 .ptr .align 1 _Z14matrixAdditionPiS_S_i_param_1,
	.param .u64 .ptr .align 1 _Z14matrixAdditionPiS_S_i_param_2,
	.param .u32 _Z14matrixAdditionPiS_S_i_param_3
)
{
	.reg .b32 	%r<14>;
	.reg .b64 	%rd<11>;

	ld.param.u64 	%rd1, [_Z14matrixAdditionPiS_S_i_param_0];
	ld.param.u64 	%rd2, [_Z14matrixAdditionPiS_S_i_param_1];
	ld.param.u64 	%rd3, [_Z14matrixAdditionPiS_S_i_param_2];
	cvta.to.global.u64 	%rd4, %rd3;
	cvta.to.global.u64 	%rd5, %rd2;
	cvta.to.global.u64 	%rd6, %rd1;
	mov.u32 	%r1, %tid.x;
	mov.u32 	%r2, %tid.y;
	mov.u32 	%r3, %ctaid.x;
	mov.u32 	%r4, %ctaid.y;
	mov.u32 	%r5, %ntid.x;
	mov.u32 	%r6, %ntid.y;
	mad.lo.s32 	%r7, %r4, %r6, %r2;
	mov.u32 	%r8, %nctaid.x;
	mad.lo.s32 	%r9, %r7, %r8, %r3;
	mad.lo.s32 	%r10, %r9, %r5, %r1;
	mul.wide.s32 	%rd7, %r10, 4;
	add.s64 	%rd8, %rd6, %rd7;
	ld.global.u32 	%r11, [%rd8];
	add.s64 	%rd9, %rd5, %rd7;
	ld.global.u32 	%r12, [%rd9];
	add.s32 	%r13, %r12, %r11;
	add.s64 	%rd10, %rd4, %rd7;
	st.global.u32 	[%rd10], %r13;
	ret;

}


// ===== COMPILED SASS (sm_100) =====

	.target	sm_100

	.elftype	@"ET_EXEC"


//--------------------- .note.nv.tkinfo           --------------------------
	.section	.note.nv.tkinfo,"",@"SHT_NOTE"
	.sectionflags	@"SHF_NOTE_NV_TKINFO"
	.tkinfo
        /*0018*/ 	.word	0x00000002
        /*0030*/ 	.string	""
        /*0030*/ 	.string	"ptxas"
        /*0030*/ 	.string	"Cuda compilation tools, release 13.0, V13.0.88"
        /*0030*/ 	.string	"Build cuda_13.0.r13.0/compiler.36424714_0"
        /*0030*/ 	.string	"-arch sm_100 -m 64 "



//--------------------- .note.nv.cuinfo           --------------------------
	.section	.note.nv.cuinfo,"",@"SHT_NOTE"
	.sectionflags	@"SHF_NOTE_NV_CUINFO"
        /*0018*/ 	.short	0x0002
        /*001a*/ 	.short	0x0064
        /*001c*/ 	.short	0x0082
	.zero		2


//--------------------- .nv.info                  --------------------------
	.section	.nv.info,"",@"SHT_CUDA_INFO"
	.align	4


	//----- nvinfo : EIATTR_REGCOUNT
	.align		4
        /*0000*/ 	.byte	0x04, 0x2f
        /*0002*/ 	.short	(.L_1 - .L_0)
	.align		4
.L_0:
        /*0004*/ 	.word	index@(_Z14matrixMultiplyPiS_S_i)
        /*0008*/ 	.word	0x0000001e


	//----- nvinfo : EIATTR_FRAME_SIZE
	.align		4
.L_1:
        /*000c*/ 	.byte	0x04, 0x11
        /*000e*/ 	.short	(.L_3 - .L_2)
	.align		4
.L_2:
        /*0010*/ 	.word	index@(_Z14matrixMultiplyPiS_S_i)
        /*0014*/ 	.word	0x00000000


	//----- nvinfo : EIATTR_REGCOUNT
	.align		4
.L_3:
        /*0018*/ 	.byte	0x04, 0x2f
        /*001a*/ 	.short	(.L_5 - .L_4)
	.align		4
.L_4:
        /*001c*/ 	.word	index@(_Z14matrixAdditionPiS_S_i)
        /*0020*/ 	.word	0x0000000e


	//----- nvinfo : EIATTR_FRAME_SIZE
	.align		4
.L_5:
        /*0024*/ 	.byte	0x04, 0x11
        /*0026*/ 	.short	(.L_7 - .L_6)
	.align		4
.L_6:
        /*0028*/ 	.word	index@(_Z14matrixAdditionPiS_S_i)
        /*002c*/ 	.word	0x00000000


	//----- nvinfo : EIATTR_MIN_STACK_SIZE
	.align		4
.L_7:
        /*0030*/ 	.byte	0x04, 0x12
        /*0032*/ 	.short	(.L_9 - .L_8)
	.align		4
.L_8:
        /*0034*/ 	.word	index@(_Z14matrixAdditionPiS_S_i)
        /*0038*/ 	.word	0x00000000


	//----- nvinfo : EIATTR_MIN_STACK_SIZE
	.align		4
.L_9:
        /*003c*/ 	.byte	0x04, 0x12
        /*003e*/ 	.short	(.L_11 - .L_10)
	.align		4
.L_10:
        /*0040*/ 	.word	index@(_Z14matrixMultiplyPiS_S_i)
        /*0044*/ 	.word	0x00000000
.L_11:


//--------------------- .nv.compat                --------------------------
	.section	.nv.compat,"",@"SHT_CUDA_COMPAT_INFO"
	.align	4
        /*0000*/ 	.byte	0x02, 0x09, 0x00, 0x00, 0x02, 0x02, 0x01, 0x00, 0x02, 0x05, 0x05, 0x00, 0x03, 0x07, 0x01, 0x01
        /*0010*/ 	.byte	0x02, 0x03, 0x00, 0x00, 0x02, 0x06, 0x01, 0x00, 0x04, 0x0b, 0x08, 0x00, 0x09, 0x00, 0x00, 0x00
        /*0020*/ 	.byte	0x00, 0x00, 0x00, 0x00


//--------------------- .nv.info._Z14matrixAdditionPiS_S_i --------------------------
	.section	.nv.info._Z14matrixAdditionPiS_S_i,"",@"SHT_CUDA_INFO"
	.sectionflags	@""
	.align	4


	//----- nvinfo : EIATTR_CUDA_API_VERSION
	.align		4
        /*0000*/ 	.byte	0x04, 0x37
        /*0002*/ 	.short	(.L_13 - .L_12)
.L_12:
        /*0004*/ 	.word	0x00000082


	//----- nvinfo : EIATTR_KPARAM_INFO
	.align		4
.L_13:
        /*0008*/ 	.byte	0x04, 0x17
        /*000a*/ 	.short	(.L_15 - .L_14)
.L_14:
        /*000c*/ 	.word	0x00000000
        /*0010*/ 	.short	0x0003
        /*0012*/ 	.short	0x0018
        /*0014*/ 	.byte	0x00, 0xf0, 0x11, 0x00


	//----- nvinfo : EIATTR_KPARAM_INFO
	.align		4
.L_15:
        /*0018*/ 	.byte	0x04, 0x17
        /*001a*/ 	.short	(.L_17 - .L_16)
.L_16:
        /*001c*/ 	.word	0x00000000
        /*0020*/ 	.short	0x0002
        /*0022*/ 	.short	0x0010
        /*0024*/ 	.byte	0x00, 0xf5, 0x21, 0x00


	//----- nvinfo : EIATTR_KPARAM_INFO
	.align		4
.L_17:
        /*0028*/ 	.byte	0x04, 0x17
        /*002a*/ 	.short	(.L_19 - .L_18)
.L_18:
        /*002c*/ 	.word	0x00000000
        /*0030*/ 	.short	0x0001
        /*0032*/ 	.short	0x0008
        /*0034*/ 	.byte	0x00, 0xf5, 0x21, 0x00


	//----- nvinfo : EIATTR_KPARAM_INFO
	.align		4
.L_19:
        /*0038*/ 	.byte	0x04, 0x17
        /*003a*/ 	.short	(.L_21 - .L_20)
.L_20:
        /*003c*/ 	.word	0x00000000
        /*0040*/ 	.short	0x0000
        /*0042*/ 	.short	0x0000
        /*0044*/ 	.byte	0x00, 0xf5, 0x21, 0x00


	//----- nvinfo : EIATTR_SPARSE_MMA_MASK
	.align		4
.L_21:
        /*0048*/ 	.byte	0x03, 0x50
        /*004a*/ 	.short	0x0000


	//----- nvinfo : EIATTR_MAXREG_COUNT
	.align		4
        /*004c*/ 	.byte	0x03, 0x1b
        /*004e*/ 	.short	0x00ff


	//----- nvinfo : EIATTR_MERCURY_ISA_VERSION
	.align		4
        /*0050*/ 	.byte	0x03, 0x5f
        /*0052*/ 	.short	0x0101


	//----- nvinfo : EIATTR_VRC_CTA_INIT_COUNT
	.align		4
        /*0054*/ 	.byte	0x02, 0x4a
	.zero		1
	.zero		1


	//----- nvinfo : EIATTR_EXIT_INSTR_OFFSETS
	.align		4
        /*0058*/ 	.byte	0x04, 0x1c
        /*005a*/ 	.short	(.L_23 - .L_22)


	//   ....[0]....
.L_22:
        /*005c*/ 	.word	0x00000160


	//----- nvinfo : EIATTR_CBANK_PARAM_SIZE
	.align		4
.L_23:
        /*0060*/ 	.byte	0x03, 0x19
        /*0062*/ 	.short	0x001c


	//----- nvinfo : EIATTR_PARAM_CBANK
	.align		4
        /*0064*/ 	.byte	0x04, 0x0a
        /*0066*/ 	.short	(.L_25 - .L_24)
	.align		4
.L_24:
        /*0068*/ 	.word	index@(.nv.constant0._Z14matrixAdditionPiS_S_i)
        /*006c*/ 	.short	0x0380
        /*006e*/ 	.short	0x001c


	//----- nvinfo : EIATTR_SW_WAR
	.align		4
.L_25:
        /*0070*/ 	.byte	0x04, 0x36
        /*0072*/ 	.short	(.L_27 - .L_26)
.L_26:
        /*0074*/ 	.word	0x00000008
.L_27:


//--------------------- .nv.info._Z14matrixMultiplyPiS_S_i --------------------------
	.section	.nv.info._Z14matrixMultiplyPiS_S_i,"",@"SHT_CUDA_INFO"
	.sectionflags	@""
	.align	4


	//----- nvinfo : EIATTR_CUDA_API_VERSION
	.align		4
        /*0000*/ 	.byte	0x04, 0x37
        /*0002*/ 	.short	(.L_29 - .L_28)
.L_28:
        /*0004*/ 	.word	0x00000082


	//----- nvinfo : EIATTR_KPARAM_INFO
	.align		4
.L_29:
        /*0008*/ 	.byte	0x04, 0x17
        /*000a*/ 	.short	(.L_31 - .L_30)
.L_30:
        /*000c*/ 	.word	0x00000000
        /*0010*/ 	.short	0x0003
        /*0012*/ 	.short	0x0018
        /*0014*/ 	.byte	0x00, 0xf0, 0x11, 0x00


	//----- nvinfo : EIATTR_KPARAM_INFO
	.align		4
.L_31:
        /*0018*/ 	.byte	0x04, 0x17
        /*001a*/ 	.short	(.L_33 - .L_32)
.L_32:
        /*001c*/ 	.word	0x00000000
        /*0020*/ 	.short	0x0002
        /*0022*/ 	.short	0x0010
        /*0024*/ 	.byte	0x00, 0xf5, 0x21, 0x00


	//----- nvinfo : EIATTR_KPARAM_INFO
	.align		4
.L_33:
        /*0028*/ 	.byte	0x04, 0x17
        /*002a*/ 	.short	(.L_35 - .L_34)
.L_34:
        /*002c*/ 	.word	0x00000000
        /*0030*/ 	.short	0x0001
        /*0032*/ 	.short	0x0008
        /*0034*/ 	.byte	0x00, 0xf5, 0x21, 0x00


	//----- nvinfo : EIATTR_KPARAM_INFO
	.align		4
.L_35:
        /*0038*/ 	.byte	0x04, 0x17
        /*003a*/ 	.short	(.L_37 - .L_36)
.L_36:
        /*003c*/ 	.word	0x00000000
        /*0040*/ 	.short	0x0000
        /*0042*/ 	.short	0x0000
        /*0044*/ 	.byte	0x00, 0xf5, 0x21, 0x00


	//----- nvinfo : EIATTR_SPARSE_MMA_MASK
	.align		4
.L_37:
        /*0048*/ 	.byte	0x03, 0x50
        /*004a*/ 	.short	0x0000


	//----- nvinfo : EIATTR_MAXREG_COUNT
	.align		4
        /*004c*/ 	.byte	0x03, 0x1b
        /*004e*/ 	.short	0x00ff


	//----- nvinfo : EIATTR_MERCURY_ISA_VERSION
	.align		4
        /*0050*/ 	.byte	0x03, 0x5f
        /*0052*/ 	.short	0x0101


	//----- nvinfo : EIATTR_VRC_CTA_INIT_COUNT
	.align		4
        /*0054*/ 	.byte	0x02, 0x4a
	.zero		1
	.zero		1


	//----- nvinfo : EIATTR_EXIT_INSTR_OFFSETS
	.align		4
        /*0058*/ 	.byte	0x04, 0x1c
        /*005a*/ 	.short	(.L_39 - .L_38)


	//   ....[0]....
.L_38:
        /*005c*/ 	.word	0x00000ab0


	//----- nvinfo : EIATTR_CBANK_PARAM_SIZE
	.align		4
.L_39:
        /*0060*/ 	.byte	0x03, 0x19
        /*0062*/ 	.short	0x001c


	//----- nvinfo : EIATTR_PARAM_CBANK
	.align		4
        /*0064*/ 	.byte	0x04, 0x0a
        /*0066*/ 	.short	(.L_41 - .L_40)
	.align		4
.L_40:
        /*0068*/ 	.word	index@(.nv.constant0._Z14matrixMultiplyPiS_S_i)
        /*006c*/ 	.short	0x0380
        /*006e*/ 	.short	0x001c


	//----- nvinfo : EIATTR_SW_WAR
	.align		4
.L_41:
        /*0070*/ 	.byte	0x04, 0x36
        /*0072*/ 	.short	(.L_43 - .L_42)
.L_42:
        /*0074*/ 	.word	0x00000008
.L_43:


//--------------------- .nv.callgraph             --------------------------
	.section	.nv.callgraph,"",@"SHT_CUDA_CALLGRAPH"
	.align	4
	.sectionentsize	8
	.align		4
        /*0000*/ 	.word	0x00000000
	.align		4
        /*0004*/ 	.word	0xffffffff
	.align		4
        /*0008*/ 	.word	0x00000000
	.align		4
        /*000c*/ 	.word	0xfffffffe
	.align		4
        /*0010*/ 	.word	0x00000000
	.align		4
        /*0014*/ 	.word	0xfffffffd
	.align		4
        /*0018*/ 	.word	0x00000000
	.align		4
        /*001c*/ 	.word	0xfffffffc


//--------------------- .text._Z14matrixAdditionPiS_S_i --------------------------
	.section	.text._Z14matrixAdditionPiS_S_i,"ax",@progbits
	.align	128
        .global         _Z14matrixAdditionPiS_S_i
        .type           _Z14matrixAdditionPiS_S_i,@function
        .size           _Z14matrixAdditionPiS_S_i,(.L_x_6 - _Z14matrixAdditionPiS_S_i)
        .other          _Z14matrixAdditionPiS_S_i,@"STO_CUDA_ENTRY STV_DEFAULT"
_Z14matrixAdditionPiS_S_i:
.text._Z14matrixAdditionPiS_S_i:
[----:B------:R-:W-:Y:S01]  /*0000*/  LDC R1, c[0x0][0x37c] ;  /* 0x0000df00ff017b82 */ /* 0x000fe20000000800 */
[----:B------:R-:W0:Y:S01]  /*0010*/  S2R R0, SR_TID.Y ;  /* 0x0000000000007919 */ /* 0x000e220000002200 */
[----:B------:R-:W1:Y:S06]  /*0020*/  LDCU UR8, c[0x0][0x360] ;  /* 0x00006c00ff0877ac */ /* 0x000e6c0008000800 */
[----:B------:R-:W0:Y:S01]  /*0030*/  S2UR UR7, SR_CTAID.Y ;  /* 0x00000000000779c3 */ /* 0x000e220000002600 */
[----:B------:R-:W1:Y:S01]  /*0040*/  S2R R9, SR_TID.X ;  /* 0x0000000000097919 */ /* 0x000e620000002100 */
[----:B------:R-:W2:Y:S06]  /*0050*/  LDCU.64 UR4, c[0x0][0x358] ;  /* 0x00006b00ff0477ac */ /* 0x000eac0008000a00 */
[----:B------:R-:W0:Y:S08]  /*0060*/  LDC R7, c[0x0][0x364] ;  /* 0x0000d900ff077b82 */ /* 0x000e300000000800 */
[----:B------:R-:W3:Y:S08]  /*0070*/  S2UR UR6, SR_CTAID.X ;  /* 0x00000000000679c3 */ /* 0x000ef00000002500 */
[----:B------:R-:W3:Y:S08]  /*0080*/  LDC R11, c[0x0][0x370] ;  /* 0x0000dc00ff0b7b82 */ /* 0x000ef00000000800 */
[----:B------:R-:W4:Y:S01]  /*0090*/  LDC.64 R2, c[0x0][0x380] ;  /* 0x0000e000ff027b82 */ /* 0x000f220000000a00 */
[----:B0-----:R-:W-:-:S07]  /*00a0*/  IMAD R0, R7, UR7, R0 ;  /* 0x0000000707007c24 */ /* 0x001fce000f8e0200 */
[----:B------:R-:W0:Y:S01]  /*00b0*/  LDC.64 R4, c[0x0][0x388] ;  /* 0x0000e200ff047b82 */ /* 0x000e220000000a00 */
[----:B---3--:R-:W-:-:S07]  /*00c0*/  IMAD R0, R0, R11, UR6 ;  /* 0x0000000600007e24 */ /* 0x008fce000f8e020b */
[----:B------:R-:W3:Y:S01]  /*00d0*/  LDC.64 R6, c[0x0][0x390] ;  /* 0x0000e400ff067b82 */ /* 0x000ee20000000a00 */
[----:B-1----:R-:W-:-:S04]  /*00e0*/  IMAD R9, R0, UR8, R9 ;  /* 0x0000000800097c24 */ /* 0x002fc8000f8e0209 */
[----:B----4-:R-:W-:-:S06]  /*00f0*/  IMAD.WIDE R2, R9, 0x4, R2 ;  /* 0x0000000409027825 */ /* 0x010fcc00078e0202 */
[----:B--2---:R-:W2:Y:S01]  /*0100*/  LDG.E R2, desc[UR4][R2.64] ;  /* 0x0000000402027981 */ /* 0x004ea2000c1e1900 */
[----:B0-----:R-:W-:-:S06]  /*0110*/  IMAD.WIDE R4, R9, 0x4, R4 ;  /* 0x0000000409047825 */ /* 0x001fcc00078e0204 */
[----:B------:R-:W2:Y:S01]  /*0120*/  LDG.E R5, desc[UR4][R4.64] ;  /* 0x0000000404057981 */ /* 0x000ea2000c1e1900 */
[----:B---3--:R-:W-:Y:S01]  /*0130*/  IMAD.WIDE R6, R9, 0x4, R6 ;  /* 0x0000000409067825 */ /* 0x008fe200078e0206 */
[----:B--2---:R-:W-:-:S05]  /*0140*/  IADD3 R9, PT, PT, R2, R5, RZ ;  /* 0x0000000502097210 */ /* 0x004fca0007ffe0ff */
[----:B------:R-:W-:Y:S01]  /*0150*/  STG.E desc[UR4][R6.64], R9 ;  /* 0x0000000906007986 */ /* 0x000fe2000c101904 */
[----:B------:R-:W-:Y:S05]  /*0160*/  EXIT ;  /* 0x000000000000794d */ /* 0x000fea0003800000 */
.L_x_0:
[----:B------:R-:W-:-:S00]  /*0170*/  BRA `(.L_x_0) ;  /* 0xfffffffc00fc7947 */ /* 0x000fc0000383ffff */
[----:B------:R-:W-:-:S00]  /*0180*/  NOP ;  /* 0x0000000000007918 */ /* 0x000fc00000000000 */
[----:B------:R-:W-:-:S00]  /*0190*/  NOP ;  /* 0x0000000000007918 */ /* 0x000fc00000000000 */
[----:B------:R-:W-:-:S00]  /*01a0*/  NOP ;  /* 0x0000000000007918 */ /* 0x000fc00000000000 */
[----:B------:R-:W-:-:S00]  /*01b0*/  NOP ;  /* 0x0000000000007918 */ /* 0x000fc00000000000 */
[----:B------:R-:W-:-:S00]  /*01c0*/  NOP ;  /* 0x0000000000007918 */ /* 0x000fc00000000000 */
[----:B------:R-:W-:-:S00]  /*01d0*/  NOP ;  /* 0x0000000000007918 */ /* 0x000fc00000000000 */
[----:B------:R-:W-:-:S00]  /*01e0*/  NOP ;  /* 0x0000000000007918 */ /* 0x000fc00000000000 */
[----:B------:R-:W-:-:S00]  /*01f0*/  NOP ;  /* 0x0000000000007918 */ /* 0x000fc00000000000 */
.L_x_6:


//--------------------- .text._Z14matrixMultiplyPiS_S_i --------------------------
	.section	.text._Z14matrixMultiplyPiS_S_i,"ax",@progbits
	.align	128
        .global         _Z14matrixMultiplyPiS_S_i
        .type           _Z14matrixMultiplyPiS_S_i,@function
        .size           _Z14matrixMultiplyPiS_S_i,(.L_x_7 - _Z14matrixMultiplyPiS_S_i)
        .other          _Z14matrixMultiplyPiS_S_i,@"STO_CUDA_ENTRY STV_DEFAULT"
_Z14matrixMultiplyPiS_S_i:
.text._Z14matrixMultiplyPiS_S_i:
[----:B------:R-:W-:Y:S01]  /*0000*/  LDC R1, c[0x0][0x37c] ;  /* 0x0000df00ff017b82 */ /* 0x000fe20000000800 */
[----:B------:R-:W0:Y:S01]  /*0010*/  S2R R3, SR_TID.Y ;  /* 0x0000000000037919 */ /* 0x000e220000002200 */
[----:B------:R-:W1:Y:S06]  /*0020*/  LDCU UR18, c[0x0][0x398] ;  /* 0x00007300ff1277ac */ /* 0x000e6c0008000800 */
[----:B------:R-:W0:Y:S01]  /*0030*/  LDC R0, c[0x0][0x364] ;  /* 0x0000d900ff007b82 */ /* 0x000e220000000800 */
[----:B------:R-:W-:Y:S01]  /*0040*/  HFMA2 R12, -RZ, RZ, 0, 0 ;  /* 0x00000000ff0c7431 */ /* 0x000fe200000001ff */
[----:B------:R-:W2:Y:S01]  /*0050*/  S2R R2, SR_TID.X ;  /* 0x0000000000027919 */ /* 0x000ea20000002100 */
[----:B------:R-:W3:Y:S05]  /*0060*/  LDCU.64 UR16, c[0x0][0x358] ;  /* 0x00006b00ff1077ac */ /* 0x000eea0008000a00 */
[----:B------:R-:W0:Y:S08]  /*0070*/  S2UR UR4, SR_CTAID.Y ;  /* 0x00000000000479c3 */ /* 0x000e300000002600 */
[----:B------:R-:W2:Y:S01]  /*0080*/  S2UR UR5, SR_CTAID.X ;  /* 0x00000000000579c3 */ /* 0x000ea20000002500 */
[----:B-1----:R-:W-:-:S07]  /*0090*/  UISETP.GE.AND UP0, UPT, UR18, 0x1, UPT ;  /* 0x000000011200788c */ /* 0x002fce000bf06270 */
[----:B------:R-:W2:Y:S01]  /*00a0*/  LDC R13, c[0x0][0x360] ;  /* 0x0000d800ff0d7b82 */ /* 0x000ea20000000800 */
[----:B0-----:R-:W-:Y:S02]  /*00b0*/  IMAD R0, R0, UR4, R3 ;  /* 0x0000000400007c24 */ /* 0x001fe4000f8e0203 */
[----:B--2---:R-:W-:Y:S01]  /*00c0*/  IMAD R13, R13, UR5, R2 ;  /* 0x000000050d0d7c24 */ /* 0x004fe2000f8e0202 */
[----:B---3--:R-:W-:Y:S06]  /*00d0*/  BRA.U !UP0, `(.L_x_1) ;  /* 0x0000000908647547 */ /* 0x008fec000b800000 */
[----:B------:R-:W-:Y:S02]  /*00e0*/  UISETP.GE.U32.AND UP1, UPT, UR18, 0x8, UPT ;  /* 0x000000081200788c */ /* 0x000fe4000bf26070 */
[----:B------:R-:W-:Y:S01]  /*00f0*/  IMAD R5, R0, UR18, RZ ;  /* 0x0000001200057c24 */ /* 0x000fe2000f8e02ff */
[----:B------:R-:W-:Y:S01]  /*0100*/  ULOP3.LUT UR19, UR18, 0x7, URZ, 0xc0, !UPT ;  /* 0x0000000712137892 */ /* 0x000fe2000f8ec0ff */
[----:B------:R-:W-:Y:S01]  /*0110*/  MOV R12, RZ ;  /* 0x000000ff000c7202 */ /* 0x000fe20000000f00 */
[----:B------:R-:W-:Y:S02]  /*0120*/  UMOV UR4, URZ ;  /* 0x000000ff00047c82 */ /* 0x000fe40008000000 */
[----:B------:R-:W-:Y:S02]  /*0130*/  UISETP.NE.AND UP0, UPT, UR19, URZ, UPT ;  /* 0x000000ff1300728c */ /* 0x000fe4000bf05270 */
[----:B------:R-:W-:Y:S09]  /*0140*/  BRA.U !UP1, `(.L_x_2) ;  /* 0x0000000509087547 */ /* 0x000ff2000b800000 */
[----:B------:R-:W0:Y:S01]  /*0150*/  LDCU.128 UR20, c[0x0][0x380] ;  /* 0x00007000ff1477ac */ /* 0x000e220008000c00 */
[----:B------:R-:W-:Y:S02]  /*0160*/  MOV R12, RZ ;  /* 0x000000ff000c7202 */ /* 0x000fe40000000f00 */
[----:B------:R-:W-:Y:S01]  /*0170*/  MOV R14, R13 ;  /* 0x0000000d000e7202 */ /* 0x000fe20000000f00 */
[----:B------:R-:W-:-:S04]  /*0180*/  ULOP3.LUT UR4, UR18, 0x7ffffff8, URZ, 0xc0, !UPT ;  /* 0x7ffffff812047892 */ /* 0x000fc8000f8ec0ff */
[----:B------:R-:W-:Y:S01]  /*0190*/  UIADD3 UR5, UPT, UPT, -UR4, URZ, URZ ;  /* 0x000000ff04057290 */ /* 0x000fe2000fffe1ff */
[----:B0-----:R-:W-:Y:S01]  /*01a0*/  MOV R2, UR20 ;  /* 0x0000001400027c02 */ /* 0x001fe20008000f00 */
[----:B------:R-:W-:Y:S01]  /*01b0*/  UIMAD.WIDE.U32 UR6, UR18, 0xc, UR22 ;  /* 0x0000000c120678a5 */ /* 0x000fe2000f8e0016 */
[----:B------:R-:W-:Y:S01]  /*01c0*/  MOV R3, UR21 ;  /* 0x0000001500037c02 */ /* 0x000fe20008000f00 */
[----:B------:R-:W-:Y:S02]  /*01d0*/  UIMAD.WIDE.U32 UR8, UR18, 0x10, UR22 ;  /* 0x00000010120878a5 */ /* 0x000fe4000f8e0016 */
[----:B------:R-:W-:Y:S01]  /*01e0*/  UIMAD.WIDE.U32 UR10, UR18, 0x14, UR22 ;  /* 0x00000014120a78a5 */ /* 0x000fe2000f8e0016 */
[----:B------:R-:W-:Y:S01]  /*01f0*/  IMAD.WIDE.U32 R2, R5, 0x4, R2 ;  /* 0x0000000405027825 */ /* 0x000fe200078e0002 */
[----:B------:R-:W-:Y:S02]  /*0200*/  UIMAD.WIDE.U32 UR12, UR18, 0x18, UR22 ;  /* 0x00000018120c78a5 */ /* 0x000fe4000f8e0016 */
[----:B------:R-:W-:Y:S01]  /*0210*/  UIMAD.WIDE.U32 UR14, UR18, 0x1c, UR22 ;  /* 0x0000001c120e78a5 */ /* 0x000fe2000f8e0016 */
[----:B------:R-:W-:-:S04]  /*0220*/  IADD3 R2, P0, PT, R2, 0x10, RZ ;  /* 0x0000001002027810 */ /* 0x000fc80007f1e0ff */
[----:B------:R-:W-:-:S09]  /*0230*/  IADD3.X R3, PT, PT, RZ, R3, RZ, P0, !PT ;  /* 0x00000003ff037210 */ /* 0x000fd200007fe4ff */
.L_x_3:
[----:B------:R-:W-:Y:S01]  /*0240*/  HFMA2 R23, -RZ, RZ, 0, 2.384185791015625e-07 ;  /* 0x00000004ff177431 */ /* 0x000fe200000001ff */
[----:B------:R-:W-:Y:S01]  /*0250*/  UIMAD.WIDE.U32 UR24, UR18, 0x4, UR22 ;  /* 0x00000004121878a5 */ /* 0x000fe2000f8e0016 */
[----:B------:R-:W2:Y:S01]  /*0260*/  LDG.E R21, desc[UR16][R2.64+-0x10] ;  /* 0xfffff01002157981 */ /* 0x000ea2000c1e1900 */
[----:B------:R-:W-:Y:S01]  /*0270*/  UIMAD.WIDE.U32 UR20, UR18, 0x8, UR22 ;  /* 0x00000008121478a5 */ /* 0x000fe2000f8e0016 */
[----:B------:R-:W-:Y:S02]  /*0280*/  IMAD.MOV.U32 R11, RZ, RZ, 0x4 ;  /* 0x00000004ff0b7424 */ /* 0x000fe400078e00ff */
[----:B------:R-:W-:Y:S01]  /*0290*/  HFMA2 R7, -RZ, RZ, 0, 2.384185791015625e-07 ;  /* 0x00000004ff077431 */ /* 0x000fe200000001ff */
[----:B------:R-:W3:Y:S01]  /*02a0*/  LDG.E R19, desc[UR16][R2.64+-0xc] ;  /* 0xfffff41002137981 */ /* 0x000ee2000c1e1900 */
[----:B------:R-:W-:Y:S02]  /*02b0*/  MOV R8, UR24 ;  /* 0x0000001800087c02 */ /* 0x000fe40008000f00 */
[----:B------:R-:W-:Y:S01]  /*02c0*/  MOV R9, UR25 ;  /* 0x0000001900097c02 */ /* 0x000fe20008000f00 */
[C---:B------:R-:W-:Y:S01]  /*02d0*/  IMAD.WIDE R22, R14.reuse, R23, UR22 ;  /* 0x000000160e167e25 */ /* 0x040fe2000f8e0217 */
[----:B------:R-:W-:Y:S01]  /*02e0*/  MOV R24, UR20 ;  /* 0x0000001400187c02 */ /* 0x000fe20008000f00 */
[----:B------:R-:W4:Y:S01]  /*02f0*/  LDG.E R17, desc[UR16][R2.64+-0x8] ;  /* 0xfffff81002117981 */ /* 0x000f22000c1e1900 */
[----:B------:R-:W-:Y:S01]  /*0300*/  MOV R25, UR21 ;  /* 0x0000001500197c02 */ /* 0x000fe20008000f00 */
[----:B------:R-:W-:-:S02]  /*0310*/  IMAD.WIDE R8, R14, 0x4, R8 ;  /* 0x000000040e087825 */ /* 0x000fc400078e0208 */
[----:B------:R-:W2:Y:S02]  /*0320*/  LDG.E R22, desc[UR16][R22.64] ;  /* 0x0000001016167981 */ /* 0x000ea4000c1e1900 */
[C---:B------:R-:W-:Y:S01]  /*0330*/  IMAD.WIDE R24, R14.reuse, 0x4, R24 ;  /* 0x000000040e187825 */ /* 0x040fe200078e0218 */
[----:B------:R-:W-:Y:S01]  /*0340*/  MOV R5, 0x4 ;  /* 0x0000000400057802 */ /* 0x000fe20000000f00 */
[----:B------:R0:W3:Y:S02]  /*0350*/  LDG.E R20, desc[UR16][R8.64] ;  /* 0x0000001008147981 */ /* 0x0000e4000c1e1900 */
[C---:B------:R-:W-:Y:S02]  /*0360*/  IMAD.WIDE R10, R14.reuse, R11, UR6 ;  /* 0x000000060e0a7e25 */ /* 0x040fe4000f8e020b */
[----:B------:R-:W4:Y:S02]  /*0370*/  LDG.E R18, desc[UR16][R24.64] ;  /* 0x0000001018127981 */ /* 0x000f24000c1e1900 */
[----:B------:R-:W-:-:S04]  /*0380*/  IMAD.WIDE R4, R14, R5, UR8 ;  /* 0x000000080e047e25 */ /* 0x000fc8000f8e0205 */
[----:B------:R-:W-:Y:S01]  /*0390*/  HFMA2 R27, -RZ, RZ, 0, 2.384185791015625e-07 ;  /* 0x00000004ff1b7431 */ /* 0x000fe200000001ff */
[----:B------:R1:W5:Y:S01]  /*03a0*/  LDG.E R16, desc[UR16][R10.64] ;  /* 0x000000100a107981 */ /* 0x000362000c1e1900 */
[----:B0-----:R-:W-:-:S03]  /*03b0*/  MOV R9, 0x4 ;  /* 0x0000000400097802 */ /* 0x001fc60000000f00 */
[----:B------:R-:W5:Y:S01]  /*03c0*/  LDG.E R15, desc[UR16][R2.64+-0x4] ;  /* 0xfffffc10020f7981 */ /* 0x000f62000c1e1900 */
[----:B------:R-:W-:-:S03]  /*03d0*/  IMAD.WIDE R6, R14, R7, UR10 ;  /* 0x0000000a0e067e25 */ /* 0x000fc6000f8e0207 */
[----:B------:R0:W5:Y:S01]  /*03e0*/  LDG.E R4, desc[UR16][R4.64] ;  /* 0x0000001004047981 */ /* 0x000162000c1e1900 */
[----:B------:R-:W-:-:S03]  /*03f0*/  IMAD.WIDE R8, R14, R9, UR12 ;  /* 0x0000000c0e087e25 */ /* 0x000fc6000f8e0209 */
[----:B------:R-:W5:Y:S01]  /*0400*/  LDG.E R23, desc[UR16][R2.64] ;  /* 0x0000001002177981 */ /* 0x000f62000c1e1900 */
[----:B-1----:R-:W-:-:S03]  /*0410*/  IMAD.WIDE R10, R14, R27, UR14 ;  /* 0x0000000e0e0a7e25 */ /* 0x002fc6000f8e021b */
[----:B------:R-:W5:Y:S04]  /*0420*/  LDG.E R7, desc[UR16][R6.64] ;  /* 0x0000001006077981 */ /* 0x000f68000c1e1900 */
[----:B------:R-:W5:Y:S04]  /*0430*/  LDG.E R24, desc[UR16][R2.64+0x4] ;  /* 0x0000041002187981 */ /* 0x000f68000c1e1900 */
[----:B------:R-:W5:Y:S04]  /*0440*/  LDG.E R8, desc[UR16][R8.64] ;  /* 0x0000001008087981 */ /* 0x000f68000c1e1900 */
[----:B------:R-:W5:Y:S04]  /*0450*/  LDG.E R25, desc[UR16][R2.64+0x8] ;  /* 0x0000081002197981 */ /* 0x000f68000c1e1900 */
[----:B------:R-:W5:Y:S04]  /*0460*/  LDG.E R10, desc[UR16][R10.64] ;  /* 0x000000100a0a7981 */ /* 0x000f68000c1e1900 */
[----:B------:R1:W5:Y:S01]  /*0470*/  LDG.E R27, desc[UR16][R2.64+0xc] ;  /* 0x00000c10021b7981 */ /* 0x000362000c1e1900 */
[----:B------:R-:W-:-:S04]  /*0480*/  UIADD3 UR5, UPT, UPT, UR5, 0x8, URZ ;  /* 0x0000000805057890 */ /* 0x000fc8000fffe0ff */
[----:B------:R-:W-:Y:S01]  /*0490*/  UISETP.NE.AND UP1, UPT, UR5, URZ, UPT ;  /* 0x000000ff0500728c */ /* 0x000fe2000bf25270 */
[----:B0-----:R-:W-:Y:S02]  /*04a0*/  MOV R5, UR18 ;  /* 0x0000001200057c02 */ /* 0x001fe40008000f00 */
[----:B-1----:R-:W-:Y:S02]  /*04b0*/  IADD3 R2, P0, PT, R2, 0x20, RZ ;  /* 0x0000002002027810 */ /* 0x002fe40007f1e0ff */
[----:B------:R-:W-:Y:S02]  /*04c0*/  LEA R14, R5, R14, 0x3 ;  /* 0x0000000e050e7211 */ /* 0x000fe400078e18ff */
[----:B------:R-:W-:Y:S01]  /*04d0*/  IADD3.X R3, PT, PT, RZ, R3, RZ, P0, !PT ;  /* 0x00000003ff037210 */ /* 0x000fe200007fe4ff */
[----:B--2---:R-:W-:-:S04]  /*04e0*/  IMAD R21, R21, R22, R12 ;  /* 0x0000001615157224 */ /* 0x004fc800078e020c */
[----:B---3--:R-:W-:-:S04]  /*04f0*/  IMAD R19, R19, R20, R21 ;  /* 0x0000001413137224 */ /* 0x008fc800078e0215 */
[----:B----4-:R-:W-:-:S04]  /*0500*/  IMAD R17, R17, R18, R19 ;  /* 0x0000001211117224 */ /* 0x010fc800078e0213 */
[----:B-----5:R-:W-:-:S04]  /*0510*/  IMAD R15, R15, R16, R17 ;  /* 0x000000100f0f7224 */ /* 0x020fc800078e0211 */
[----:B------:R-:W-:-:S04]  /*0520*/  IMAD R4, R23, R4, R15 ;  /* 0x0000000417047224 */ /* 0x000fc800078e020f */
[----:B------:R-:W-:-:S04]  /*0530*/  IMAD R4, R24, R7, R4 ;  /* 0x0000000718047224 */ /* 0x000fc800078e0204 */
[----:B------:R-:W-:-:S04]  /*0540*/  IMAD R4, R25, R8, R4 ;  /* 0x0000000819047224 */ /* 0x000fc800078e0204 */
[----:B------:R-:W-:Y:S01]  /*0550*/  IMAD R12, R27, R10, R4 ;  /* 0x0000000a1b0c7224 */ /* 0x000fe200078e0204 */
[----:B------:R-:W-:Y:S06]  /*0560*/  BRA.U UP1, `(.L_x_3) ;  /* 0xfffffffd01347547 */ /* 0x000fec000b83ffff */
.L_x_2:
[----:B------:R-:W-:Y:S05]  /*0570*/  BRA.U !UP0, `(.L_x_1) ;  /* 0x00000005083c7547 */ /* 0x000fea000b800000 */
[----:B------:R-:W-:Y:S01]  /*0580*/  UISETP.GE.U32.AND UP0, UPT, UR19, 0x4, UPT ;  /* 0x000000041300788c */ /* 0x000fe2000bf06070 */
[----:B------:R-:W-:Y:S01]  /*0590*/  IMAD R2, R0, UR18, RZ ;  /* 0x0000001200027c24 */ /* 0x000fe2000f8e02ff */
[----:B------:R-:W-:-:S04]  /*05a0*/  ULOP3.LUT UR5, UR18, 0x3, URZ, 0xc0, !UPT ;  /* 0x0000000312057892 */ /* 0x000fc8000f8ec0ff */
[----:B------:R-:W-:-:S03]  /*05b0*/  UISETP.NE.AND UP1, UPT, UR5, URZ, UPT ;  /* 0x000000ff0500728c */ /* 0x000fc6000bf25270 */
[----:B------:R-:W-:Y:S08]  /*05c0*/  BRA.U !UP0, `(.L_x_4) ;  /* 0x00000001087c7547 */ /* 0x000ff0000b800000 */
[----:B------:R-:W0:Y:S01]  /*05d0*/  LDC.64 R6, c[0x0][0x388] ;  /* 0x0000e200ff067b82 */ /* 0x000e220000000a00 */
[----:B------:R-:W1:Y:S01]  /*05e0*/  LDCU.64 UR6, c[0x0][0x380] ;  /* 0x00007000ff0677ac */ /* 0x000e620008000a00 */
[----:B------:R-:W-:Y:S01]  /*05f0*/  MOV R4, UR4 ;  /* 0x0000000400047c02 */ /* 0x000fe20008000f00 */
[C---:B------:R-:W-:Y:S01]  /*0600*/  VIADD R3, R2.reuse, UR4 ;  /* 0x0000000402037c36 */ /* 0x040fe20008000000 */
[----:B------:R-:W-:Y:S02]  /*0610*/  MOV R11, UR18 ;  /* 0x00000012000b7c02 */ /* 0x000fe40008000f00 */
[----:B------:R-:W-:Y:S01]  /*0620*/  IADD3 R14, P0, PT, R2, UR4, RZ ;  /* 0x00000004020e7c10 */ /* 0x000fe2000ff1e0ff */
[----:B------:R-:W-:Y:S01]  /*0630*/  IMAD R5, R4, UR18, R13 ;  /* 0x0000001204057c24 */ /* 0x000fe2000f8e020d */
[----:B------:R-:W2:Y:S01]  /*0640*/  LDC.64 R8, c[0x0][0x380] ;  /* 0x0000e000ff087b82 */ /* 0x000ea20000000a00 */
[----:B------:R-:W-:Y:S02]  /*0650*/  MOV R15, UR18 ;  /* 0x00000012000f7c02 */ /* 0x000fe40008000f00 */
[----:B------:R-:W-:Y:S01]  /*0660*/  MOV R17, UR18 ;  /* 0x0000001200117c02 */ /* 0x000fe20008000f00 */
[----:B0-----:R-:W-:-:S04]  /*0670*/  IMAD.WIDE R6, R5, 0x4, R6 ;  /* 0x0000000405067825 */ /* 0x001fc800078e0206 */
[----:B------:R-:W-:Y:S02]  /*0680*/  IMAD.WIDE.U32 R10, R11, 0x4, R6 ;  /* 0x000000040b0a7825 */ /* 0x000fe400078e0006 */
[----:B------:R-:W3:Y:S02]  /*0690*/  LDG.E R6, desc[UR16][R6.64] ;  /* 0x0000001006067981 */ /* 0x000ee4000c1e1900 */
[----:B--2---:R-:W-:Y:S01]  /*06a0*/  IMAD.WIDE.U32 R8, R3, 0x4, R8 ;  /* 0x0000000403087825 */ /* 0x004fe200078e0008 */
[----:B------:R-:W-:Y:S02]  /*06b0*/  IADD3.X R3, PT, PT, RZ, RZ, RZ, P0, !PT ;  /* 0x000000ffff037210 */ /* 0x000fe400007fe4ff */
[----:B-1----:R-:W-:-:S03]  /*06c0*/  LEA R4, P0, R14, UR6, 0x2 ;  /* 0x000000060e047c11 */ /* 0x002fc6000f8010ff */
[----:B------:R-:W3:Y:S01]  /*06d0*/  LDG.E R9, desc[UR16][R8.64] ;  /* 0x0000001008097981 */ /* 0x000ee2000c1e1900 */
[----:B------:R-:W-:Y:S01]  /*06e0*/  LEA.HI.X R5, R14, UR7, R3, 0x2, P0 ;  /* 0x000000070e057c11 */ /* 0x000fe200080f1403 */
[----:B------:R-:W-:Y:S02]  /*06f0*/  IMAD.WIDE.U32 R14, R15, 0x4, R10 ;  /* 0x000000040f0e7825 */ /* 0x000fe400078e000a */
[----:B------:R-:W2:Y:S04]  /*0700*/  LDG.E R3, desc[UR16][R10.64] ;  /* 0x000000100a037981 */ /* 0x000ea8000c1e1900 */
[----:B------:R-:W2:Y:S01]  /*0710*/  LDG.E R18, desc[UR16][R4.64+0x4] ;  /* 0x0000041004127981 */ /* 0x000ea2000c1e1900 */
[----:B------:R-:W-:-:S03]  /*0720*/  IMAD.WIDE.U32 R16, R17, 0x4, R14 ;  /* 0x0000000411107825 */ /* 0x000fc600078e000e */
[----:B------:R-:W4:Y:S04]  /*0730*/  LDG.E R19, desc[UR16][R14.64] ;  /* 0x000000100e137981 */ /* 0x000f28000c1e1900 */
[----:B------:R-:W4:Y:S04]  /*0740*/  LDG.E R20, desc[UR16][R4.64+0x8] ;  /* 0x0000081004147981 */ /* 0x000f28000c1e1900 */
[----:B------:R-:W5:Y:S04]  /*0750*/  LDG.E R22, desc[UR16][R4.64+0xc] ;  /* 0x00000c1004167981 */ /* 0x000f68000c1e1900 */
[----:B------:R-:W5:Y:S01]  /*0760*/  LDG.E R16, desc[UR16][R16.64] ;  /* 0x0000001010107981 */ /* 0x000f62000c1e1900 */
[----:B------:R-:W-:Y:S01]  /*0770*/  UIADD3 UR4, UPT, UPT, UR4, 0x4, URZ ;  /* 0x0000000404047890 */ /* 0x000fe2000fffe0ff */
[----:B---3--:R-:W-:-:S04]  /*0780*/  IMAD R9, R9, R6, R12 ;  /* 0x0000000609097224 */ /* 0x008fc800078e020c */
[----:B--2---:R-:W-:-:S04]  /*0790*/  IMAD R3, R18, R3, R9 ;  /* 0x0000000312037224 */ /* 0x004fc800078e0209 */
[----:B----4-:R-:W-:-:S04]  /*07a0*/  IMAD R3, R20, R19, R3 ;  /* 0x0000001314037224 */ /* 0x010fc800078e0203 */
[----:B-----5:R-:W-:-:S07]  /*07b0*/  IMAD R12, R22, R16, R3 ;  /* 0x00000010160c7224 */ /* 0x020fce00078e0203 */
.L_x_4:
[----:B------:R-:W-:Y:S05]  /*07c0*/  BRA.U !UP1, `(.L_x_1) ;  /* 0x0000000109a87547 */ /* 0x000fea000b800000 */
[----:B------:R-:W-:Y:S01]  /*07d0*/  UISETP.NE.AND UP0, UPT, UR5, 0x1, UPT ;  /* 0x000000010500788c */ /* 0x000fe2000bf05270 */
[----:B------:R-:W-:Y:S01]  /*07e0*/  MOV R4, UR4 ;  /* 0x0000000400047c02 */ /* 0x000fe20008000f00 */
[----:B------:R-:W-:Y:S02]  /*07f0*/  ULOP3.LUT UR5, UR18, 0x1, URZ, 0xc0, !UPT ;  /* 0x0000000112057892 */ /* 0x000fe4000f8ec0ff */
[----:B------:R-:W-:Y:S02]  /*0800*/  MOV R17, UR18 ;  /* 0x0000001200117c02 */ /* 0x000fe40008000f00 */
[----:B------:R-:W-:Y:S01]  /*0810*/  UISETP.NE.U32.AND UP1, UPT, UR5, 0x1, UPT ;  /* 0x000000010500788c */ /* 0x000fe2000bf25070 */
[----:B------:R-:W-:-:S04]  /*0820*/  PLOP3.LUT P1, PT, PT, PT, UP0, 0x80, 0x8 ;  /* 0x000000000008781c */ /* 0x000fc80003f2f008 */
[----:B------:R-:W0:Y:S01]  /*0830*/  @UP0 LDCU.128 UR8, c[0x0][0x380] ;  /* 0x00007000ff0807ac */ /* 0x000e220008000c00 */
[----:B------:R-:W-:Y:S01]  /*0840*/  PLOP3.LUT P0, PT, PT, PT, UP1, 0x80, 0x8 ;  /* 0x000000000008781c */ /* 0x000fe20003f0f018 */
[----:B------:R-:W1:Y:S04]  /*0850*/  @UP0 LDCU.64 UR6, c[0x0][0x380] ;  /* 0x00007000ff0607ac */ /* 0x000e680008000a00 */
[----:B------:R-:W2:Y:S03]  /*0860*/  @!UP1 LDCU.128 UR12, c[0x0][0x380] ;  /* 0x00007000ff0c97ac */ /* 0x000ea60008000c00 */
[C---:B------:R-:W-:Y:S02]  /*0870*/  @P1 IADD3 R3, PT, PT, R2.reuse, UR4, RZ ;  /* 0x0000000402031c10 */ /* 0x040fe4000fffe0ff */
[----:B------:R-:W-:Y:S01]  /*0880*/  @P1 IADD3 R5, P2, PT, R2, UR4, RZ ;  /* 0x0000000402051c10 */ /* 0x000fe2000ff5e0ff */
[----:B------:R-:W-:-:S03]  /*0890*/  @UP0 UIADD3 UR4, UPT, UPT, UR4, 0x2, URZ ;  /* 0x0000000204040890 */ /* 0x000fc6000fffe0ff */
[----:B------:R-:W-:Y:S02]  /*08a0*/  @P1 IADD3.X R8, PT, PT, RZ, RZ, RZ, P2, !PT ;  /* 0x000000ffff081210 */ /* 0x000fe400017fe4ff */
[----:B0-----:R-:W-:Y:S01]  /*08b0*/  MOV R14, UR8 ;  /* 0x00000008000e7c02 */ /* 0x001fe20008000f00 */
[----:B------:R-:W-:Y:S01]  /*08c0*/  IMAD.U32 R6, RZ, RZ, UR10 ;  /* 0x0000000aff067e24 */ /* 0x000fe2000f8e00ff */
[----:B------:R-:W-:Y:S02]  /*08d0*/  MOV R15, UR9 ;  /* 0x00000009000f7c02 */ /* 0x000fe40008000f00 */
[----:B------:R-:W-:Y:S01]  /*08e0*/  MOV R7, UR11 ;  /* 0x0000000b00077c02 */ /* 0x000fe20008000f00 */
[----:B------:R-:W-:-:S04]  /*08f0*/  @P1 IMAD.WIDE.U32 R14, R3, 0x4, R14 ;  /* 0x00000004030e1825 */ /* 0x000fc800078e000e */
[----:B------:R-:W-:Y:S01]  /*0900*/  @P1 IMAD R3, R4, UR18, R13 ;  /* 0x0000001204031c24 */ /* 0x000fe2000f8e020d */
[----:B-1----:R-:W-:Y:S02]  /*0910*/  @P1 LEA R4, P2, R5, UR6, 0x2 ;  /* 0x0000000605041c11 */ /* 0x002fe4000f8410ff */
[----:B------:R-:W-:Y:S01]  /*0920*/  MOV R18, UR4 ;  /* 0x0000000400127c02 */ /* 0x000fe20008000f00 */
[----:B------:R-:W-:Y:S01]  /*0930*/  @P1 IMAD.WIDE R6, R3, 0x4, R6 ;  /* 0x0000000403061825 */ /* 0x000fe200078e0206 */
[----:B------:R-:W-:Y:S01]  /*0940*/  @P1 LEA.HI.X R5, R5, UR7, R8, 0x2, P2 ;  /* 0x0000000705051c11 */ /* 0x000fe200090f1408 */
[----:B------:R-:W3:Y:S01]  /*0950*/  @P1 LDG.E R3, desc[UR16][R14.64] ;  /* 0x000000100e031981 */ /* 0x000ee2000c1e1900 */
[----:B--2---:R-:W-:Y:S01]  /*0960*/  MOV R8, UR12 ;  /* 0x0000000c00087c02 */ /* 0x004fe20008000f00 */
[----:B------:R-:W-:Y:S01]  /*0970*/  @!P0 IMAD R21, R18, UR18, R13 ;  /* 0x0000001212158c24 */ /* 0x000fe2000f8e020d */
[----:B------:R-:W-:Y:S01]  /*0980*/  MOV R9, UR13 ;  /* 0x0000000d00097c02 */ /* 0x000fe20008000f00 */
[----:B------:R-:W-:Y:S01]  /*0990*/  @P1 IMAD.WIDE.U32 R16, R17, 0x4, R6 ;  /* 0x0000000411101825 */ /* 0x000fe200078e0006 */
[----:B------:R-:W-:Y:S01]  /*09a0*/  @!P0 IADD3 R19, PT, PT, R2, UR4, RZ ;  /* 0x0000000402138c10 */ /* 0x000fe2000fffe0ff */
[----:B------:R-:W3:Y:S01]  /*09b0*/  @P1 LDG.E R6, desc[UR16][R6.64] ;  /* 0x0000001006061981 */ /* 0x000ee2000c1e1900 */
[----:B------:R-:W-:-:S02]  /*09c0*/  MOV R10, UR14 ;  /* 0x0000000e000a7c02 */ /* 0x000fc40008000f00 */
[----:B------:R-:W-:Y:S01]  /*09d0*/  MOV R11, UR15 ;  /* 0x0000000f000b7c02 */ /* 0x000fe20008000f00 */
[----:B------:R-:W-:Y:S01]  /*09e0*/  @!P0 IMAD.WIDE.U32 R8, R19, 0x4, R8 ;  /* 0x0000000413088825 */ /* 0x000fe200078e0008 */
[----:B------:R-:W2:Y:S03]  /*09f0*/  @P1 LDG.E R16, desc[UR16][R16.64] ;  /* 0x0000001010101981 */ /* 0x000ea6000c1e1900 */
[----:B------:R-:W-:Y:S01]  /*0a00*/  @!P0 IMAD.WIDE R10, R21, 0x4, R10 ;  /* 0x00000004150a8825 */ /* 0x000fe200078e020a */
[----:B------:R-:W2:Y:S04]  /*0a10*/  @P1 LDG.E R4, desc[UR16][R4.64+0x4] ;  /* 0x0000041004041981 */ /* 0x000ea8000c1e1900 */
[----:B------:R-:W4:Y:S04]  /*0a20*/  @!P0 LDG.E R9, desc[UR16][R8.64] ;  /* 0x0000001008098981 */ /* 0x000f28000c1e1900 */
[----:B------:R-:W4:Y:S01]  /*0a30*/  @!P0 LDG.E R10, desc[UR16][R10.64] ;  /* 0x000000100a0a8981 */ /* 0x000f22000c1e1900 */
[----:B---3--:R-:W-:-:S04]  /*0a40*/  @P1 IMAD R3, R3, R6, R12 ;  /* 0x0000000603031224 */ /* 0x008fc800078e020c */
[----:B--2---:R-:W-:-:S04]  /*0a50*/  @P1 IMAD R12, R4, R16, R3 ;  /* 0x00000010040c1224 */ /* 0x004fc800078e0203 */
[----:B----4-:R-:W-:-:S07]  /*0a60*/  @!P0 IMAD R12, R9, R10, R12 ;  /* 0x0000000a090c8224 */ /* 0x010fce00078e020c */
.L_x_1:
[----:B------:R-:W0:Y:S01]  /*0a70*/  LDC.64 R2, c[0x0][0x390] ;  /* 0x0000e400ff027b82 */ /* 0x000e220000000a00 */
[----:B------:R-:W-:-:S04]  /*0a80*/  IMAD R13, R0, UR18, R13 ;  /* 0x00000012000d7c24 */ /* 0x000fc8000f8e020d */
[----:B0-----:R-:W-:-:S05]  /*0a90*/  IMAD.WIDE R2, R13, 0x4, R2 ;  /* 0x000000040d027825 */ /* 0x001fca00078e0202 */
[----:B------:R-:W-:Y:S01]  /*0aa0*/  STG.E desc[UR16][R2.64], R12 ;  /* 0x0000000c02007986 */ /* 0x000fe2000c101910 */
[----:B------:R-:W-:Y:S05]  /*0ab0*/  EXIT ;  /* 0x000000000000794d */ /* 0x000fea0003800000 */
.L_x_5:
        /* <DEDUP_REMOVED lines=12> */
.L_x_7:


//--------------------- .nv.shared.reserved.0     --------------------------
	.section	.nv.shared.reserved.0,"aw",@nobits
	.weak		__nv_reservedSMEM_offset_0_alias
	.size		__nv_reservedSMEM_offset_0_alias, 0, 64
	.other		__nv_reservedSMEM_offset_0_alias,@"STO_CUDA_RESERVED_SHARED STV_DEFAULT"
__nv_reservedSMEM_offset_0_alias:
	.zero		0
	.zero		64


//--------------------- .nv.constant0._Z14matrixAdditionPiS_S_i --------------------------
	.section	.nv.constant0._Z14matrixAdditionPiS_S_i,"a",@progbits
	.sectionflags	@""
	.align	4
.nv.constant0._Z14matrixAdditionPiS_S_i:
	.zero		924


//--------------------- .nv.constant0._Z14matrixMultiplyPiS_S_i --------------------------
	.section	.nv.constant0._Z14matrixMultiplyPiS_S_i,"a",@progbits
	.sectionflags	@""
	.align	4
.nv.constant0._Z14matrixMultiplyPiS_S_i:
	.zero		924


//--------------------- SYMBOLS --------------------------

	.type		.nv.reservedSmem.offset0,@object
	.size		.nv.reservedSmem.offset0,0x4
